//
// Generated by NVIDIA NVVM Compiler
//
// Compiler Build ID: CL-36424714
// Cuda compilation tools, release 13.0, V13.0.88
// Based on NVVM 20.0.0
//

.version 9.0
.target sm_100
.address_size 64

	// .globl	_Z10shearLayerPfymb
.const .align 8 .b8 devNewSize[16];
.const .align 4 .f32 devShFact;

.visible .entry _Z10shearLayerPfymb(
	.param .u64 .ptr .align 1 _Z10shearLayerPfymb_param_0,
	.param .u64 _Z10shearLayerPfymb_param_1,
	.param .u64 _Z10shearLayerPfymb_param_2,
	.param .u8 _Z10shearLayerPfymb_param_3
)
{
	.reg .pred 	%p<5>;
	.reg .b16 	%rs<2>;
	.reg .b32 	%r<13>;
	.reg .b32 	%f<11>;
	.reg .b64 	%rd<17>;

	ld.param.u64 	%rd5, [_Z10shearLayerPfymb_param_0];
	ld.param.u64 	%rd6, [_Z10shearLayerPfymb_param_1];
	ld.param.u64 	%rd7, [_Z10shearLayerPfymb_param_2];
	ld.param.s8 	%rs1, [_Z10shearLayerPfymb_param_3];
	mov.u32 	%r1, %ctaid.x;
	mov.u32 	%r2, %ntid.x;
	mov.u32 	%r3, %tid.x;
	mad.lo.s32 	%r4, %r1, %r2, %r3;
	cvt.u64.u32 	%rd1, %r4;
	mov.u32 	%r5, %ctaid.y;
	mov.u32 	%r6, %ntid.y;
	mov.u32 	%r7, %tid.y;
	mad.lo.s32 	%r8, %r5, %r6, %r7;
	cvt.u64.u32 	%rd2, %r8;
	ld.const.u64 	%rd3, [devNewSize];
	ld.const.u64 	%rd8, [devNewSize+8];
	setp.le.u64 	%p1, %rd3, %rd1;
	setp.le.u64 	%p2, %rd8, %rd2;
	or.pred  	%p3, %p1, %p2;
	@%p3 bra 	$L__BB0_2;
	cvt.u32.u64 	%r10, %rd2;
	cvt.u32.u64 	%r11, %rd1;
	cvta.to.global.u64 	%rd9, %rd5;
	mad.lo.s64 	%rd10, %rd8, %rd7, %rd2;
	mad.lo.s64 	%rd11, %rd10, %rd3, %rd1;
	setp.eq.s16 	%p4, %rs1, 0;
	not.b64 	%rd12, %rd2;
	add.s64 	%rd13, %rd8, %rd12;
	selp.b64 	%rd14, %rd2, %rd13, %p4;
	cvt.rn.f32.u64 	%f1, %rd14;
	cvt.rn.f32.u32 	%f2, %r11;
	ld.const.f32 	%f3, [devShFact];
	mul.f32 	%f4, %f3, %f1;
	sub.f32 	%f5, %f2, %f4;
	cvt.rn.f32.u32 	%f6, %r10;
	cvt.u32.u64 	%r12, %rd7;
	tex.a2d.v4.f32.f32 	{%f7, %f8, %f9, %f10}, [%rd6, {%r12, %f5, %f6, %f6}];
	shl.b64 	%rd15, %rd11, 2;
	add.s64 	%rd16, %rd9, %rd15;
	st.global.f32 	[%rd16], %f7;
$L__BB0_2:
	ret;

}


// ===== COMPILED SASS (sm_100) =====

	.target	sm_100

	.elftype	@"ET_EXEC"


//--------------------- .note.nv.tkinfo           --------------------------
	.section	.note.nv.tkinfo,"",@"SHT_NOTE"
	.sectionflags	@"SHF_NOTE_NV_TKINFO"
	.tkinfo
        /*0018*/ 	.word	0x00000002
        /*0030*/ 	.string	""
        /*0030*/ 	.string	"ptxas"
        /*0030*/ 	.string	"Cuda compilation tools, release 13.0, V13.0.88"
        /*0030*/ 	.string	"Build cuda_13.0.r13.0/compiler.36424714_0"
        /*0030*/ 	.string	"-arch sm_100 -m 64 "



//--------------------- .note.nv.cuinfo           --------------------------
	.section	.note.nv.cuinfo,"",@"SHT_NOTE"
	.sectionflags	@"SHF_NOTE_NV_CUINFO"
        /*0018*/ 	.short	0x0002
        /*001a*/ 	.short	0x0064
        /*001c*/ 	.short	0x0082
	.zero		2


//--------------------- .nv.info                  --------------------------
	.section	.nv.info,"",@"SHT_CUDA_INFO"
	.align	4


	//----- nvinfo : EIATTR_REGCOUNT
	.align		4
        /*0000*/ 	.byte	0x04, 0x2f
        /*0002*/ 	.short	(.L_3 - .L_2)
	.align		4
.L_2:
        /*0004*/ 	.word	index@(_Z10shearLayerPfymb)
        /*0008*/ 	.word	0x00000014


	//----- nvinfo : EIATTR_FRAME_SIZE
	.align		4
.L_3:
        /*000c*/ 	.byte	0x04, 0x11
        /*000e*/ 	.short	(.L_5 - .L_4)
	.align		4
.L_4:
        /*0010*/ 	.word	index@(_Z10shearLayerPfymb)
        /*0014*/ 	.word	0x00000000


	//----- nvinfo : EIATTR_MIN_STACK_SIZE
	.align		4
.L_5:
        /*0018*/ 	.byte	0x04, 0x12
        /*001a*/ 	.short	(.L_7 - .L_6)
	.align		4
.L_6:
        /*001c*/ 	.word	index@(_Z10shearLayerPfymb)
        /*0020*/ 	.word	0x00000000
.L_7:


//--------------------- .nv.compat                --------------------------
	.section	.nv.compat,"",@"SHT_CUDA_COMPAT_INFO"
	.align	4
        /*0000*/ 	.byte	0x02, 0x09, 0x00, 0x00, 0x02, 0x02, 0x02, 0x00, 0x02, 0x05, 0x05, 0x00, 0x03, 0x07, 0x01, 0x01
        /*0010*/ 	.byte	0x02, 0x03, 0x00, 0x00, 0x02, 0x06, 0x01, 0x00, 0x04, 0x0b, 0x08, 0x00, 0x09, 0x00, 0x00, 0x00
        /*0020*/ 	.byte	0x00, 0x00, 0x00, 0x00


//--------------------- .nv.info._Z10shearLayerPfymb --------------------------
	.section	.nv.info._Z10shearLayerPfymb,"",@"SHT_CUDA_INFO"
	.sectionflags	@""
	.align	4


	//----- nvinfo : EIATTR_CUDA_API_VERSION
	.align		4
        /*0000*/ 	.byte	0x04, 0x37
        /*0002*/ 	.short	(.L_9 - .L_8)
.L_8:
        /*0004*/ 	.word	0x00000082


	//----- nvinfo : EIATTR_KPARAM_INFO
	.align		4
.L_9:
        /*0008*/ 	.byte	0x04, 0x17
        /*000a*/ 	.short	(.L_11 - .L_10)
.L_10:
        /*000c*/ 	.word	0x00000000
        /*0010*/ 	.short	0x0003
        /*0012*/ 	.short	0x0018
        /*0014*/ 	.byte	0x00, 0xf0, 0x05, 0x00


	//----- nvinfo : EIATTR_KPARAM_INFO
	.align		4
.L_11:
        /*0018*/ 	.byte	0x04, 0x17
        /*001a*/ 	.short	(.L_13 - .L_12)
.L_12:
        /*001c*/ 	.word	0x00000000
        /*0020*/ 	.short	0x0002
        /*0022*/ 	.short	0x0010
        /*0024*/ 	.byte	0x00, 0xf0, 0x21, 0x00


	//----- nvinfo : EIATTR_KPARAM_INFO
	.align		4
.L_13:
        /*0028*/ 	.byte	0x04, 0x17
        /*002a*/ 	.short	(.L_15 - .L_14)
.L_14:
        /*002c*/ 	.word	0x00000000
        /*0030*/ 	.short	0x0001
        /*0032*/ 	.short	0x0008
        /*0034*/ 	.byte	0x00, 0xf0, 0x21, 0x00


	//----- nvinfo : EIATTR_KPARAM_INFO
	.align		4
.L_15:
        /*0038*/ 	.byte	0x04, 0x17
        /*003a*/ 	.short	(.L_17 - .L_16)
.L_16:
        /*003c*/ 	.word	0x00000000
        /*0040*/ 	.short	0x0000
        /*0042*/ 	.short	0x0000
        /*0044*/ 	.byte	0x00, 0xf5, 0x21, 0x00


	//----- nvinfo : EIATTR_SPARSE_MMA_MASK
	.align		4
.L_17:
        /*0048*/ 	.byte	0x03, 0x50
        /*004a*/ 	.short	0x0000


	//----- nvinfo : EIATTR_MAXREG_COUNT
	.align		4
        /*004c*/ 	.byte	0x03, 0x1b
        /*004e*/ 	.short	0x00ff


	//----- nvinfo : EIATTR_MERCURY_ISA_VERSION
	.align		4
        /*0050*/ 	.byte	0x03, 0x5f
        /*0052*/ 	.short	0x0101


	//----- nvinfo : EIATTR_VRC_CTA_INIT_COUNT
	.align		4
        /*0054*/ 	.byte	0x02, 0x4a
	.zero		1
	.zero		1


	//----- nvinfo : EIATTR_EXIT_INSTR_OFFSETS
	.align		4
        /*0058*/ 	.byte	0x04, 0x1c
        /*005a*/ 	.short	(.L_19 - .L_18)


	//   ....[0]....
.L_18:
        /*005c*/ 	.word	0x000000f0


	//   ....[1]....
        /*0060*/ 	.word	0x00000330


	//----- nvinfo : EIATTR_CBANK_PARAM_SIZE
	.align		4
.L_19:
        /*0064*/ 	.byte	0x03, 0x19
        /*0066*/ 	.short	0x0019


	//----- nvinfo : EIATTR_PARAM_CBANK
	.align		4
        /*0068*/ 	.byte	0x04, 0x0a
        /*006a*/ 	.short	(.L_21 - .L_20)
	.align		4
.L_20:
        /*006c*/ 	.word	index@(.nv.constant0._Z10shearLayerPfymb)
        /*0070*/ 	.short	0x0380
        /*0072*/ 	.short	0x0019


	//----- nvinfo : EIATTR_SW_WAR
	.align		4
.L_21:
        /*0074*/ 	.byte	0x04, 0x36
        /*0076*/ 	.short	(.L_23 - .L_22)
.L_22:
        /*0078*/ 	.word	0x00000008
.L_23:


//--------------------- .nv.callgraph             --------------------------
	.section	.nv.callgraph,"",@"SHT_CUDA_CALLGRAPH"
	.align	4
	.sectionentsize	8
	.align		4
        /*0000*/ 	.word	0x00000000
	.align		4
        /*0004*/ 	.word	0xffffffff
	.align		4
        /*0008*/ 	.word	0x00000000
	.align		4
        /*000c*/ 	.word	0xfffffffe
	.align		4
        /*0010*/ 	.word	0x00000000
	.align		4
        /*0014*/ 	.word	0xfffffffd
	.align		4
        /*0018*/ 	.word	0x00000000
	.align		4
        /*001c*/ 	.word	0xfffffffc


//--------------------- .nv.constant3             --------------------------
	.section	.nv.constant3,"a",@progbits
	.align	8
.nv.constant3:
	.type		devNewSize,@object
	.size		devNewSize,(devShFact - devNewSize)
devNewSize:
	.zero		16
	.type		devShFact,@object
	.size		devShFact,(.L_1 - devShFact)
devShFact:
	.zero		4
.L_1:


//--------------------- .text._Z10shearLayerPfymb --------------------------
	.section	.text._Z10shearLayerPfymb,"ax",@progbits
	.align	128
        .global         _Z10shearLayerPfymb
        .type           _Z10shearLayerPfymb,@function
        .size           _Z10shearLayerPfymb,(.L_x_1 - _Z10shearLayerPfymb)
        .other          _Z10shearLayerPfymb,@"STO_CUDA_ENTRY STV_DEFAULT"
_Z10shearLayerPfymb:
.text._Z10shearLayerPfymb:
[----:B------:R-:W-:Y:S01]  /*0000*/  LDC R1, c[0x0][0x37c] ;  /* 0x0000df00ff017b82 */ /* 0x000fe20000000800 */
[----:B------:R-:W0:Y:S07]  /*0010*/  S2R R7, SR_TID.Y ;  /* 0x0000000000077919 */ /* 0x000e2e0000002200 */
[----:B------:R-:W1:Y:S01]  /*0020*/  LDC R8, c[0x0][0x360] ;  /* 0x0000d800ff087b82 */ /* 0x000e620000000800 */
[----:B------:R-:W1:Y:S07]  /*0030*/  S2R R9, SR_TID.X ;  /* 0x0000000000097919 */ /* 0x000e6e0000002100 */
[----:B------:R-:W0:Y:S08]  /*0040*/  S2UR UR5, SR_CTAID.Y ;  /* 0x00000000000579c3 */ /* 0x000e300000002600 */
[----:B------:R-:W0:Y:S08]  /*0050*/  LDC R6, c[0x0][0x364] ;  /* 0x0000d900ff067b82 */ /* 0x000e300000000800 */
[----:B------:R-:W1:Y:S08]  /*0060*/  S2UR UR4, SR_CTAID.X ;  /* 0x00000000000479c3 */ /* 0x000e700000002500 */
[----:B------:R-:W2:Y:S08]  /*0070*/  LDC.64 R4, c[0x3][0x8] ;  /* 0x00c00200ff047b82 */ /* 0x000eb00000000a00 */
[----:B------:R-:W3:Y:S01]  /*0080*/  LDC.64 R2, c[0x3][RZ] ;  /* 0x00c00000ff027b82 */ /* 0x000ee20000000a00 */
[----:B0-----:R-:W-:-:S02]  /*0090*/  IMAD R6, R6, UR5, R7 ;  /* 0x0000000506067c24 */ /* 0x001fc4000f8e0207 */
[----:B-1----:R-:W-:-:S03]  /*00a0*/  IMAD R8, R8, UR4, R9 ;  /* 0x0000000408087c24 */ /* 0x002fc6000f8e0209 */
[----:B--2---:R-:W-:-:S04]  /*00b0*/  ISETP.GE.U32.AND P1, PT, R6, R4, PT ;  /* 0x000000040600720c */ /* 0x004fc80003f26070 */
[----:B------:R-:W-:Y:S02]  /*00c0*/  ISETP.GE.U32.AND.EX P1, PT, RZ, R5, PT, P1 ;  /* 0x00000005ff00720c */ /* 0x000fe40003f26110 */
[----:B---3--:R-:W-:-:S04]  /*00d0*/  ISETP.GE.U32.AND P0, PT, R8, R2, PT ;  /* 0x000000020800720c */ /* 0x008fc80003f06070 */
[----:B------:R-:W-:-:S13]  /*00e0*/  ISETP.GE.U32.OR.EX P0, PT, RZ, R3, P1, P0 ;  /* 0x00000003ff00720c */ /* 0x000fda0000f06500 */
[----:B------:R-:W-:Y:S05]  /*00f0*/  @P0 EXIT ;  /* 0x000000000000094d */ /* 0x000fea0003800000 */
[----:B------:R-:W0:Y:S01]  /*0100*/  LDCU.U8 UR4, c[0x0][0x398] ;  /* 0x00007300ff0477ac */ /* 0x000e220008000000 */
[----:B------:R-:W-:Y:S01]  /*0110*/  LOP3.LUT R17, RZ, R6, RZ, 0x33, !PT ;  /* 0x00000006ff117212 */ /* 0x000fe200078e33ff */
[----:B------:R-:W1:Y:S01]  /*0120*/  LDC.64 R10, c[0x0][0x390] ;  /* 0x0000e400ff0a7b82 */ /* 0x000e620000000a00 */
[----:B------:R-:W-:Y:S01]  /*0130*/  IMAD.MOV.U32 R15, RZ, RZ, -0x3e000000 ;  /* 0xc2000000ff0f7424 */ /* 0x000fe200078e00ff */
[----:B------:R-:W2:Y:S01]  /*0140*/  LDCU UR5, c[0x3][0x10] ;  /* 0x00c00200ff0577ac */ /* 0x000ea20008000800 */
[----:B------:R-:W-:Y:S02]  /*0150*/  IADD3 R17, P1, PT, R17, R4, RZ ;  /* 0x0000000411117210 */ /* 0x000fe40007f3e0ff */
[----:B------:R-:W-:Y:S02]  /*0160*/  I2FP.F32.U32 R14, R6 ;  /* 0x00000006000e7245 */ /* 0x000fe40000201000 */
[----:B------:R-:W-:Y:S01]  /*0170*/  IADD3.X R0, PT, PT, R5, -0x1, RZ, P1, !PT ;  /* 0xffffffff05007810 */ /* 0x000fe20000ffe4ff */
[----:B0-----:R-:W-:-:S06]  /*0180*/  UPRMT UR4, UR4, 0x8880, URZ ;  /* 0x0000888004047896 */ /* 0x001fcc00080000ff */
[----:B------:R-:W-:-:S04]  /*0190*/  ISETP.NE.AND P0, PT, RZ, UR4, PT ;  /* 0x00000004ff007c0c */ /* 0x000fc8000bf05270 */
[----:B------:R-:W-:Y:S01]  /*01a0*/  SEL R16, R6, R17, !P0 ;  /* 0x0000001106107207 */ /* 0x000fe20004000000 */
[----:B------:R-:W0:Y:S01]  /*01b0*/  LDCU UR4, c[0x0][0x388] ;  /* 0x00007100ff0477ac */ /* 0x000e220008000800 */
[----:B------:R-:W-:Y:S02]  /*01c0*/  SEL R17, R0, RZ, P0 ;  /* 0x000000ff00117207 */ /* 0x000fe40000000000 */
[----:B------:R-:W-:Y:S02]  /*01d0*/  I2FP.F32.U32 R0, R8 ;  /* 0x0000000800007245 */ /* 0x000fe40000201000 */
[----:B------:R-:W2:Y:S01]  /*01e0*/  I2F.U64 R13, R16 ;  /* 0x00000010000d7312 */ /* 0x000ea20000301000 */
[----:B-1----:R-:W-:-:S04]  /*01f0*/  ISETP.GT.U32.AND P0, PT, R10, 0xffff, PT ;  /* 0x0000ffff0a00780c */ /* 0x002fc80003f04070 */
[----:B------:R-:W-:Y:S01]  /*0200*/  SEL R12, R10, 0xffff, !P0 ;  /* 0x0000ffff0a0c7807 */ /* 0x000fe20004000000 */
[----:B--2---:R-:W-:Y:S01]  /*0210*/  FFMA R13, -R13, UR5, R0 ;  /* 0x000000050d0d7c23 */ /* 0x004fe20008000100 */
[----:B------:R-:W-:-:S05]  /*0220*/  UMOV UR5, URZ ;  /* 0x000000ff00057c82 */ /* 0x000fca0008000000 */
[----:B0-----:R0:W5:Y:S01]  /*0230*/  TEX.LL RZ, R13, R12, R15, UR4, ARRAY_2D, 0x1 ;  /* 0xa8ff040f0c0d7f60 */ /* 0x00116200089e01ff */
[-C--:B------:R-:W-:Y:S01]  /*0240*/  IMAD R5, R5, R10.reuse, RZ ;  /* 0x0000000a05057224 */ /* 0x080fe200078e02ff */
[----:B------:R-:W1:Y:S01]  /*0250*/  LDCU.64 UR6, c[0x0][0x380] ;  /* 0x00007000ff0677ac */ /* 0x000e620008000a00 */
[----:B------:R-:W-:Y:S02]  /*0260*/  IMAD.MOV.U32 R7, RZ, RZ, RZ ;  /* 0x000000ffff077224 */ /* 0x000fe400078e00ff */
[C---:B------:R-:W-:Y:S02]  /*0270*/  IMAD R5, R4.reuse, R11, R5 ;  /* 0x0000000b04057224 */ /* 0x040fe400078e0205 */
[----:B------:R-:W-:-:S04]  /*0280*/  IMAD.WIDE.U32 R6, R4, R10, R6 ;  /* 0x0000000a04067225 */ /* 0x000fc800078e0006 */
[----:B------:R-:W-:Y:S02]  /*0290*/  IMAD.IADD R5, R7, 0x1, R5 ;  /* 0x0000000107057824 */ /* 0x000fe400078e0205 */
[----:B------:R-:W-:Y:S02]  /*02a0*/  IMAD.MOV.U32 R9, RZ, RZ, RZ ;  /* 0x000000ffff097224 */ /* 0x000fe400078e00ff */
[-C--:B------:R-:W-:Y:S02]  /*02b0*/  IMAD R5, R5, R2.reuse, RZ ;  /* 0x0000000205057224 */ /* 0x080fe400078e02ff */
[C---:B------:R-:W-:Y:S01]  /*02c0*/  IMAD.WIDE.U32 R8, R6.reuse, R2, R8 ;  /* 0x0000000206087225 */ /* 0x040fe200078e0008 */
[----:B0-----:R-:W0:Y:S03]  /*02d0*/  LDCU.64 UR4, c[0x0][0x358] ;  /* 0x00006b00ff0477ac */ /* 0x001e260008000a00 */
[----:B------:R-:W-:Y:S01]  /*02e0*/  IMAD R3, R6, R3, R5 ;  /* 0x0000000306037224 */ /* 0x000fe200078e0205 */
[----:B-1----:R-:W-:-:S03]  /*02f0*/  LEA R2, P0, R8, UR6, 0x2 ;  /* 0x0000000608027c11 */ /* 0x002fc6000f8010ff */
[----:B------:R-:W-:-:S05]  /*0300*/  IMAD.IADD R3, R9, 0x1, R3 ;  /* 0x0000000109037824 */ /* 0x000fca00078e0203 */
[----:B------:R-:W-:-:S05]  /*0310*/  LEA.HI.X R3, R8, UR7, R3, 0x2, P0 ;  /* 0x0000000708037c11 */ /* 0x000fca00080f1403 */
[----:B0----5:R-:W-:Y:S01]  /*0320*/  STG.E desc[UR4][R2.64], R13 ;  /* 0x0000000d02007986 */ /* 0x021fe2000c101904 */
[----:B------:R-:W-:Y:S05]  /*0330*/  EXIT ;  /* 0x000000000000794d */ /* 0x000fea0003800000 */
.L_x_0:
[----:B------:R-:W-:-:S00]  /*0340*/  BRA `(.L_x_0) ;  /* 0xfffffffc00fc7947 */ /* 0x000fc0000383ffff */
[----:B------:R-:W-:-:S00]  /*0350*/  NOP ;  /* 0x0000000000007918 */ /* 0x000fc00000000000 */
        /* <DEDUP_REMOVED lines=10> */
.L_x_1:


//--------------------- .nv.shared.reserved.0     --------------------------
	.section	.nv.shared.reserved.0,"aw",@nobits
	.weak		__nv_reservedSMEM_offset_0_alias
	.size		__nv_reservedSMEM_offset_0_alias, 0, 64
	.other		__nv_reservedSMEM_offset_0_alias,@"STO_CUDA_RESERVED_SHARED STV_DEFAULT"
__nv_reservedSMEM_offset_0_alias:
	.zero		0
	.zero		64


//--------------------- .nv.constant0._Z10shearLayerPfymb --------------------------
	.section	.nv.constant0._Z10shearLayerPfymb,"a",@progbits
	.sectionflags	@""
	.align	4
.nv.constant0._Z10shearLayerPfymb:
	.zero		921


//--------------------- SYMBOLS --------------------------

	.type		.nv.reservedSmem.offset0,@object
	.size		.nv.reservedSmem.offset0,0x4
